//
// Generated by NVIDIA NVVM Compiler
//
// Compiler Build ID: CL-36424714
// Cuda compilation tools, release 13.0, V13.0.88
// Based on NVVM 20.0.0
//

.version 9.0
.target sm_100
.address_size 64

	// .globl	_Z2k3PKfS0_PfiS1_

.visible .entry _Z2k3PKfS0_PfiS1_(
	.param .u64 .ptr .align 1 _Z2k3PKfS0_PfiS1__param_0,
	.param .u64 .ptr .align 1 _Z2k3PKfS0_PfiS1__param_1,
	.param .u64 .ptr .align 1 _Z2k3PKfS0_PfiS1__param_2,
	.param .u32 _Z2k3PKfS0_PfiS1__param_3,
	.param .u64 .ptr .align 1 _Z2k3PKfS0_PfiS1__param_4
)
{
	.reg .pred 	%p<11>;
	.reg .b32 	%r<42>;
	.reg .b32 	%f<83>;
	.reg .b64 	%rd<70>;

	ld.param.u64 	%rd15, [_Z2k3PKfS0_PfiS1__param_0];
	ld.param.u64 	%rd16, [_Z2k3PKfS0_PfiS1__param_1];
	ld.param.u32 	%r18, [_Z2k3PKfS0_PfiS1__param_3];
	cvta.to.global.u64 	%rd1, %rd16;
	cvta.to.global.u64 	%rd2, %rd15;
	mov.u32 	%r19, %tid.x;
	mov.u32 	%r20, %tid.y;
	mov.u32 	%r21, %ntid.x;
	mad.lo.s32 	%r1, %r20, %r21, %r19;
	mov.u32 	%r22, %ctaid.y;
	mov.u32 	%r23, %ntid.y;
	mad.lo.s32 	%r2, %r22, %r23, %r20;
	mov.u32 	%r24, %ctaid.x;
	mad.lo.s32 	%r3, %r24, %r21, %r19;
	max.s32 	%r25, %r2, %r3;
	setp.ge.s32 	%p1, %r25, %r18;
	@%p1 bra 	$L__BB0_14;
	mul.lo.s32 	%r4, %r18, %r2;
	and.b32  	%r5, %r18, 7;
	setp.lt.u32 	%p2, %r18, 8;
	mov.f32 	%f82, 0f00000000;
	mov.b32 	%r40, 0;
	@%p2 bra 	$L__BB0_4;
	and.b32  	%r40, %r18, 2147483640;
	neg.s32 	%r38, %r40;
	mul.wide.s32 	%rd17, %r18, 4;
	add.s64 	%rd3, %rd1, %rd17;
	mul.wide.s32 	%rd18, %r18, 8;
	add.s64 	%rd4, %rd1, %rd18;
	mul.wide.s32 	%rd19, %r18, 12;
	add.s64 	%rd5, %rd1, %rd19;
	mul.wide.s32 	%rd20, %r18, 16;
	add.s64 	%rd6, %rd1, %rd20;
	mul.wide.s32 	%rd21, %r18, 20;
	add.s64 	%rd7, %rd1, %rd21;
	mul.wide.s32 	%rd22, %r18, 24;
	add.s64 	%rd8, %rd1, %rd22;
	mul.wide.s32 	%rd23, %r18, 28;
	add.s64 	%rd9, %rd1, %rd23;
	mul.wide.u32 	%rd24, %r4, 4;
	add.s64 	%rd25, %rd24, %rd2;
	add.s64 	%rd69, %rd25, 16;
	mov.f32 	%f82, 0f00000000;
	mov.u32 	%r37, %r3;
$L__BB0_3:
	.pragma "nounroll";
	mul.wide.s32 	%rd26, %r37, 4;
	add.s64 	%rd27, %rd3, %rd26;
	add.s64 	%rd28, %rd4, %rd26;
	add.s64 	%rd29, %rd5, %rd26;
	add.s64 	%rd30, %rd6, %rd26;
	add.s64 	%rd31, %rd7, %rd26;
	add.s64 	%rd32, %rd8, %rd26;
	add.s64 	%rd33, %rd9, %rd26;
	add.s64 	%rd34, %rd1, %rd26;
	ld.global.f32 	%f16, [%rd69+-16];
	ld.global.f32 	%f17, [%rd34];
	fma.rn.f32 	%f18, %f16, %f17, %f82;
	ld.global.f32 	%f19, [%rd69+-12];
	ld.global.f32 	%f20, [%rd27];
	fma.rn.f32 	%f21, %f19, %f20, %f18;
	ld.global.f32 	%f22, [%rd69+-8];
	ld.global.f32 	%f23, [%rd28];
	fma.rn.f32 	%f24, %f22, %f23, %f21;
	ld.global.f32 	%f25, [%rd69+-4];
	ld.global.f32 	%f26, [%rd29];
	fma.rn.f32 	%f27, %f25, %f26, %f24;
	ld.global.f32 	%f28, [%rd69];
	ld.global.f32 	%f29, [%rd30];
	fma.rn.f32 	%f30, %f28, %f29, %f27;
	ld.global.f32 	%f31, [%rd69+4];
	ld.global.f32 	%f32, [%rd31];
	fma.rn.f32 	%f33, %f31, %f32, %f30;
	ld.global.f32 	%f34, [%rd69+8];
	ld.global.f32 	%f35, [%rd32];
	fma.rn.f32 	%f36, %f34, %f35, %f33;
	ld.global.f32 	%f37, [%rd69+12];
	ld.global.f32 	%f38, [%rd33];
	fma.rn.f32 	%f82, %f37, %f38, %f36;
	add.s32 	%r38, %r38, 8;
	shl.b32 	%r27, %r18, 3;
	add.s32 	%r37, %r37, %r27;
	add.s64 	%rd69, %rd69, 32;
	setp.ne.s32 	%p3, %r38, 0;
	@%p3 bra 	$L__BB0_3;
$L__BB0_4:
	setp.eq.s32 	%p4, %r5, 0;
	@%p4 bra 	$L__BB0_12;
	and.b32  	%r13, %r18, 3;
	setp.lt.u32 	%p5, %r5, 4;
	@%p5 bra 	$L__BB0_7;
	add.s32 	%r28, %r40, %r4;
	mul.wide.u32 	%rd35, %r28, 4;
	add.s64 	%rd36, %rd2, %rd35;
	ld.global.f32 	%f40, [%rd36];
	mad.lo.s32 	%r29, %r40, %r18, %r3;
	mul.wide.s32 	%rd37, %r29, 4;
	add.s64 	%rd38, %rd1, %rd37;
	ld.global.f32 	%f41, [%rd38];
	fma.rn.f32 	%f42, %f40, %f41, %f82;
	cvt.u64.u32 	%rd39, %r4;
	cvt.u64.u32 	%rd40, %r40;
	add.s64 	%rd41, %rd40, %rd39;
	shl.b64 	%rd42, %rd41, 2;
	add.s64 	%rd43, %rd2, %rd42;
	ld.global.f32 	%f43, [%rd43+4];
	mul.wide.s32 	%rd44, %r18, 4;
	add.s64 	%rd45, %rd38, %rd44;
	ld.global.f32 	%f44, [%rd45];
	fma.rn.f32 	%f45, %f43, %f44, %f42;
	ld.global.f32 	%f46, [%rd43+8];
	add.s64 	%rd46, %rd45, %rd44;
	ld.global.f32 	%f47, [%rd46];
	fma.rn.f32 	%f48, %f46, %f47, %f45;
	ld.global.f32 	%f49, [%rd43+12];
	add.s64 	%rd47, %rd46, %rd44;
	ld.global.f32 	%f50, [%rd47];
	fma.rn.f32 	%f82, %f49, %f50, %f48;
	add.s32 	%r40, %r40, 4;
$L__BB0_7:
	setp.eq.s32 	%p6, %r13, 0;
	@%p6 bra 	$L__BB0_12;
	setp.eq.s32 	%p7, %r13, 1;
	@%p7 bra 	$L__BB0_10;
	add.s32 	%r30, %r40, %r4;
	mul.wide.u32 	%rd48, %r30, 4;
	add.s64 	%rd49, %rd2, %rd48;
	ld.global.f32 	%f52, [%rd49];
	mad.lo.s32 	%r31, %r40, %r18, %r3;
	mul.wide.s32 	%rd50, %r31, 4;
	add.s64 	%rd51, %rd1, %rd50;
	ld.global.f32 	%f53, [%rd51];
	fma.rn.f32 	%f54, %f52, %f53, %f82;
	cvt.u64.u32 	%rd52, %r4;
	cvt.u64.u32 	%rd53, %r40;
	add.s64 	%rd54, %rd53, %rd52;
	shl.b64 	%rd55, %rd54, 2;
	add.s64 	%rd56, %rd2, %rd55;
	ld.global.f32 	%f55, [%rd56+4];
	mul.wide.s32 	%rd57, %r18, 4;
	add.s64 	%rd58, %rd51, %rd57;
	ld.global.f32 	%f56, [%rd58];
	fma.rn.f32 	%f82, %f55, %f56, %f54;
	add.s32 	%r40, %r40, 2;
$L__BB0_10:
	and.b32  	%r32, %r18, 1;
	setp.eq.b32 	%p8, %r32, 1;
	not.pred 	%p9, %p8;
	@%p9 bra 	$L__BB0_12;
	add.s32 	%r33, %r40, %r4;
	mul.wide.u32 	%rd59, %r33, 4;
	add.s64 	%rd60, %rd2, %rd59;
	ld.global.f32 	%f57, [%rd60];
	mad.lo.s32 	%r34, %r40, %r18, %r3;
	mul.wide.s32 	%rd61, %r34, 4;
	add.s64 	%rd62, %rd1, %rd61;
	ld.global.f32 	%f58, [%rd62];
	fma.rn.f32 	%f82, %f57, %f58, %f82;
$L__BB0_12:
	ld.param.u64 	%rd67, [_Z2k3PKfS0_PfiS1__param_2];
	add.s32 	%r35, %r4, %r3;
	cvta.to.global.u64 	%rd63, %rd67;
	mul.wide.s32 	%rd64, %r35, 4;
	add.s64 	%rd65, %rd63, %rd64;
	st.global.f32 	[%rd65], %f82;
	and.b32  	%r36, %r1, 31;
	setp.ne.s32 	%p10, %r36, 0;
	@%p10 bra 	$L__BB0_14;
	ld.param.u64 	%rd68, [_Z2k3PKfS0_PfiS1__param_4];
	cvta.to.global.u64 	%rd66, %rd68;
	ld.global.f32 	%f59, [%rd66];
	add.f32 	%f60, %f82, %f59;
	st.global.f32 	[%rd66], %f60;
	ld.global.f32 	%f61, [%rd66+4];
	add.f32 	%f62, %f82, %f61;
	st.global.f32 	[%rd66+4], %f62;
	ld.global.f32 	%f63, [%rd66+8];
	add.f32 	%f64, %f82, %f63;
	st.global.f32 	[%rd66+8], %f64;
	ld.global.f32 	%f65, [%rd66+12];
	add.f32 	%f66, %f82, %f65;
	st.global.f32 	[%rd66+12], %f66;
	ld.global.f32 	%f67, [%rd66+16];
	add.f32 	%f68, %f82, %f67;
	st.global.f32 	[%rd66+16], %f68;
	ld.global.f32 	%f69, [%rd66+20];
	add.f32 	%f70, %f82, %f69;
	st.global.f32 	[%rd66+20], %f70;
	ld.global.f32 	%f71, [%rd66+24];
	add.f32 	%f72, %f82, %f71;
	st.global.f32 	[%rd66+24], %f72;
	ld.global.f32 	%f73, [%rd66+28];
	add.f32 	%f74, %f82, %f73;
	st.global.f32 	[%rd66+28], %f74;
$L__BB0_14:
	ret;

}


// ===== COMPILED SASS (sm_100) =====

	.target	sm_100

	.elftype	@"ET_EXEC"


//--------------------- .note.nv.tkinfo           --------------------------
	.section	.note.nv.tkinfo,"",@"SHT_NOTE"
	.sectionflags	@"SHF_NOTE_NV_TKINFO"
	.tkinfo
        /*0018*/ 	.word	0x00000002
        /*0030*/ 	.string	""
        /*0030*/ 	.string	"ptxas"
        /*0030*/ 	.string	"Cuda compilation tools, release 13.0, V13.0.88"
        /*0030*/ 	.string	"Build cuda_13.0.r13.0/compiler.36424714_0"
        /*0030*/ 	.string	"-arch sm_100 -m 64 "



//--------------------- .note.nv.cuinfo           --------------------------
	.section	.note.nv.cuinfo,"",@"SHT_NOTE"
	.sectionflags	@"SHF_NOTE_NV_CUINFO"
        /*0018*/ 	.short	0x0002
        /*001a*/ 	.short	0x0064
        /*001c*/ 	.short	0x0082
	.zero		2


//--------------------- .nv.info                  --------------------------
	.section	.nv.info,"",@"SHT_CUDA_INFO"
	.align	4


	//----- nvinfo : EIATTR_REGCOUNT
	.align		4
        /*0000*/ 	.byte	0x04, 0x2f
        /*0002*/ 	.short	(.L_1 - .L_0)
	.align		4
.L_0:
        /*0004*/ 	.word	index@(_Z2k3PKfS0_PfiS1_)
        /*0008*/ 	.word	0x0000001e


	//----- nvinfo : EIATTR_FRAME_SIZE
	.align		4
.L_1:
        /*000c*/ 	.byte	0x04, 0x11
        /*000e*/ 	.short	(.L_3 - .L_2)
	.align		4
.L_2:
        /*0010*/ 	.word	index@(_Z2k3PKfS0_PfiS1_)
        /*0014*/ 	.word	0x00000000


	//----- nvinfo : EIATTR_MIN_STACK_SIZE
	.align		4
.L_3:
        /*0018*/ 	.byte	0x04, 0x12
        /*001a*/ 	.short	(.L_5 - .L_4)
	.align		4
.L_4:
        /*001c*/ 	.word	index@(_Z2k3PKfS0_PfiS1_)
        /*0020*/ 	.word	0x00000000
.L_5:


//--------------------- .nv.compat                --------------------------
	.section	.nv.compat,"",@"SHT_CUDA_COMPAT_INFO"
	.align	4
        /*0000*/ 	.byte	0x02, 0x09, 0x00, 0x00, 0x02, 0x02, 0x01, 0x00, 0x02, 0x05, 0x05, 0x00, 0x03, 0x07, 0x01, 0x01
        /*0010*/ 	.byte	0x02, 0x03, 0x00, 0x00, 0x02, 0x06, 0x01, 0x00, 0x04, 0x0b, 0x08, 0x00, 0x09, 0x00, 0x00, 0x00
        /*0020*/ 	.byte	0x00, 0x00, 0x00, 0x00


//--------------------- .nv.info._Z2k3PKfS0_PfiS1_ --------------------------
	.section	.nv.info._Z2k3PKfS0_PfiS1_,"",@"SHT_CUDA_INFO"
	.sectionflags	@""
	.align	4


	//----- nvinfo : EIATTR_CUDA_API_VERSION
	.align		4
        /*0000*/ 	.byte	0x04, 0x37
        /*0002*/ 	.short	(.L_7 - .L_6)
.L_6:
        /*0004*/ 	.word	0x00000082


	//----- nvinfo : EIATTR_KPARAM_INFO
	.align		4
.L_7:
        /*0008*/ 	.byte	0x04, 0x17
        /*000a*/ 	.short	(.L_9 - .L_8)
.L_8:
        /*000c*/ 	.word	0x00000000
        /*0010*/ 	.short	0x0004
        /*0012*/ 	.short	0x0020
        /*0014*/ 	.byte	0x00, 0xf5, 0x21, 0x00


	//----- nvinfo : EIATTR_KPARAM_INFO
	.align		4
.L_9:
        /*0018*/ 	.byte	0x04, 0x17
        /*001a*/ 	.short	(.L_11 - .L_10)
.L_10:
        /*001c*/ 	.word	0x00000000
        /*0020*/ 	.short	0x0003
        /*0022*/ 	.short	0x0018
        /*0024*/ 	.byte	0x00, 0xf0, 0x11, 0x00


	//----- nvinfo : EIATTR_KPARAM_INFO
	.align		4
.L_11:
        /*0028*/ 	.byte	0x04, 0x17
        /*002a*/ 	.short	(.L_13 - .L_12)
.L_12:
        /*002c*/ 	.word	0x00000000
        /*0030*/ 	.short	0x0002
        /*0032*/ 	.short	0x0010
        /*0034*/ 	.byte	0x00, 0xf5, 0x21, 0x00


	//----- nvinfo : EIATTR_KPARAM_INFO
	.align		4
.L_13:
        /*0038*/ 	.byte	0x04, 0x17
        /*003a*/ 	.short	(.L_15 - .L_14)
.L_14:
        /*003c*/ 	.word	0x00000000
        /*0040*/ 	.short	0x0001
        /*0042*/ 	.short	0x0008
        /*0044*/ 	.byte	0x00, 0xf5, 0x21, 0x00


	//----- nvinfo : EIATTR_KPARAM_INFO
	.align		4
.L_15:
        /*0048*/ 	.byte	0x04, 0x17
        /*004a*/ 	.short	(.L_17 - .L_16)
.L_16:
        /*004c*/ 	.word	0x00000000
        /*0050*/ 	.short	0x0000
        /*0052*/ 	.short	0x0000
        /*0054*/ 	.byte	0x00, 0xf5, 0x21, 0x00


	//----- nvinfo : EIATTR_SPARSE_MMA_MASK
	.align		4
.L_17:
        /*0058*/ 	.byte	0x03, 0x50
        /*005a*/ 	.short	0x0000


	//----- nvinfo : EIATTR_MAXREG_COUNT
	.align		4
        /*005c*/ 	.byte	0x03, 0x1b
        /*005e*/ 	.short	0x00ff


	//----- nvinfo : EIATTR_MERCURY_ISA_VERSION
	.align		4
        /*0060*/ 	.byte	0x03, 0x5f
        /*0062*/ 	.short	0x0101


	//----- nvinfo : EIATTR_VRC_CTA_INIT_COUNT
	.align		4
        /*0064*/ 	.byte	0x02, 0x4a
	.zero		1
	.zero		1


	//----- nvinfo : EIATTR_EXIT_INSTR_OFFSETS
	.align		4
        /*0068*/ 	.byte	0x04, 0x1c
        /*006a*/ 	.short	(.L_19 - .L_18)


	//   ....[0]....
.L_18:
        /*006c*/ 	.word	0x000000d0


	//   ....[1]....
        /*0070*/ 	.word	0x00000ad0


	//   ....[2]....
        /*0074*/ 	.word	0x00000c70


	//----- nvinfo : EIATTR_CBANK_PARAM_SIZE
	.align		4
.L_19:
        /*0078*/ 	.byte	0x03, 0x19
        /*007a*/ 	.short	0x0028


	//----- nvinfo : EIATTR_PARAM_CBANK
	.align		4
        /*007c*/ 	.byte	0x04, 0x0a
        /*007e*/ 	.short	(.L_21 - .L_20)
	.align		4
.L_20:
        /*0080*/ 	.word	index@(.nv.constant0._Z2k3PKfS0_PfiS1_)
        /*0084*/ 	.short	0x0380
        /*0086*/ 	.short	0x0028


	//----- nvinfo : EIATTR_SW_WAR
	.align		4
.L_21:
        /*0088*/ 	.byte	0x04, 0x36
        /*008a*/ 	.short	(.L_23 - .L_22)
.L_22:
        /*008c*/ 	.word	0x00000008
.L_23:


//--------------------- .nv.callgraph             --------------------------
	.section	.nv.callgraph,"",@"SHT_CUDA_CALLGRAPH"
	.align	4
	.sectionentsize	8
	.align		4
        /*0000*/ 	.word	0x00000000
	.align		4
        /*0004*/ 	.word	0xffffffff
	.align		4
        /*0008*/ 	.word	0x00000000
	.align		4
        /*000c*/ 	.word	0xfffffffe
	.align		4
        /*0010*/ 	.word	0x00000000
	.align		4
        /*0014*/ 	.word	0xfffffffd
	.align		4
        /*0018*/ 	.word	0x00000000
	.align		4
        /*001c*/ 	.word	0xfffffffc


//--------------------- .text._Z2k3PKfS0_PfiS1_   --------------------------
	.section	.text._Z2k3PKfS0_PfiS1_,"ax",@progbits
	.align	128
        .global         _Z2k3PKfS0_PfiS1_
        .type           _Z2k3PKfS0_PfiS1_,@function
        .size           _Z2k3PKfS0_PfiS1_,(.L_x_5 - _Z2k3PKfS0_PfiS1_)
        .other          _Z2k3PKfS0_PfiS1_,@"STO_CUDA_ENTRY STV_DEFAULT"
_Z2k3PKfS0_PfiS1_:
.text._Z2k3PKfS0_PfiS1_:
[----:B------:R-:W-:Y:S01]  /*0000*/  LDC R1, c[0x0][0x37c] ;  /* 0x0000df00ff017b82 */ /* 0x000fe20000000800 */
[----:B------:R-:W0:Y:S01]  /*0010*/  S2R R13, SR_TID.X ;  /* 0x00000000000d7919 */ /* 0x000e220000002100 */
[----:B------:R-:W0:Y:S06]  /*0020*/  LDCU UR4, c[0x0][0x360] ;  /* 0x00006c00ff0477ac */ /* 0x000e2c0008000800 */
[----:B------:R-:W1:Y:S01]  /*0030*/  S2UR UR5, SR_CTAID.Y ;  /* 0x00000000000579c3 */ /* 0x000e620000002600 */
[----:B------:R-:W0:Y:S01]  /*0040*/  S2R R12, SR_CTAID.X ;  /* 0x00000000000c7919 */ /* 0x000e220000002500 */
[----:B------:R-:W2:Y:S01]  /*0050*/  LDCU UR18, c[0x0][0x398] ;  /* 0x00007300ff1277ac */ /* 0x000ea20008000800 */
[----:B------:R-:W1:Y:S05]  /*0060*/  S2R R0, SR_TID.Y ;  /* 0x0000000000007919 */ /* 0x000e6a0000002200 */
[----:B------:R-:W1:Y:S01]  /*0070*/  LDC R15, c[0x0][0x364] ;  /* 0x0000d900ff0f7b82 */ /* 0x000e620000000800 */
[----:B0-----:R-:W-:-:S02]  /*0080*/  IMAD R12, R12, UR4, R13 ;  /* 0x000000040c0c7c24 */ /* 0x001fc4000f8e020d */
[----:B-1----:R-:W-:Y:S02]  /*0090*/  IMAD R15, R15, UR5, R0 ;  /* 0x000000050f0f7c24 */ /* 0x002fe4000f8e0200 */
[----:B------:R-:W-:-:S03]  /*00a0*/  IMAD R13, R0, UR4, R13 ;  /* 0x00000004000d7c24 */ /* 0x000fc6000f8e020d */
[----:B------:R-:W-:-:S04]  /*00b0*/  VIMNMX R2, PT, PT, R15, R12, !PT ;  /* 0x0000000c0f027248 */ /* 0x000fc80007fe0100 */
[----:B--2---:R-:W-:-:S13]  /*00c0*/  ISETP.GE.AND P0, PT, R2, UR18, PT ;  /* 0x0000001202007c0c */ /* 0x004fda000bf06270 */
[----:B------:R-:W-:Y:S05]  /*00d0*/  @P0 EXIT ;  /* 0x000000000000094d */ /* 0x000fea0003800000 */
[----:B------:R-:W-:Y:S01]  /*00e0*/  UISETP.GE.U32.AND UP0, UPT, UR18, 0x8, UPT ;  /* 0x000000081200788c */ /* 0x000fe2000bf06070 */
[----:B------:R-:W-:Y:S02]  /*00f0*/  HFMA2 R25, -RZ, RZ, 0, 0 ;  /* 0x00000000ff197431 */ /* 0x000fe400000001ff */
[----:B------:R-:W-:Y:S01]  /*0100*/  IMAD R15, R15, UR18, RZ ;  /* 0x000000120f0f7c24 */ /* 0x000fe2000f8e02ff */
[----:B------:R-:W-:Y:S01]  /*0110*/  UMOV UR4, URZ ;  /* 0x000000ff00047c82 */ /* 0x000fe20008000000 */
[----:B------:R-:W0:Y:S04]  /*0120*/  LDCU.64 UR16, c[0x0][0x358] ;  /* 0x00006b00ff1077ac */ /* 0x000e280008000a00 */
[----:B------:R-:W-:Y:S05]  /*0130*/  BRA.U !UP0, `(.L_x_0) ;  /* 0x00000005080c7547 */ /* 0x000fea000b800000 */
[----:B------:R-:W1:Y:S01]  /*0140*/  LDCU.128 UR20, c[0x0][0x380] ;  /* 0x00007000ff1477ac */ /* 0x000e620008000c00 */
[----:B------:R-:W-:Y:S02]  /*0150*/  MOV R25, RZ ;  /* 0x000000ff00197202 */ /* 0x000fe40000000f00 */
[----:B------:R-:W-:Y:S01]  /*0160*/  MOV R0, R12 ;  /* 0x0000000c00007202 */ /* 0x000fe20000000f00 */
[----:B------:R-:W-:-:S04]  /*0170*/  ULOP3.LUT UR4, UR18, 0x7ffffff8, URZ, 0xc0, !UPT ;  /* 0x7ffffff812047892 */ /* 0x000fc8000f8ec0ff */
[----:B------:R-:W-:Y:S01]  /*0180*/  UIADD3 UR5, UPT, UPT, -UR4, URZ, URZ ;  /* 0x000000ff04057290 */ /* 0x000fe2000fffe1ff */
[----:B-1----:R-:W-:Y:S01]  /*0190*/  MOV R2, UR20 ;  /* 0x0000001400027c02 */ /* 0x002fe20008000f00 */
[----:B------:R-:W-:Y:S01]  /*01a0*/  UIMAD.WIDE UR6, UR18, 0xc, UR22 ;  /* 0x0000000c120678a5 */ /* 0x000fe2000f8e0216 */
[----:B------:R-:W-:Y:S01]  /*01b0*/  MOV R3, UR21 ;  /* 0x0000001500037c02 */ /* 0x000fe20008000f00 */
[----:B------:R-:W-:Y:S02]  /*01c0*/  UIMAD.WIDE UR8, UR18, 0x10, UR22 ;  /* 0x00000010120878a5 */ /* 0x000fe4000f8e0216 */
[----:B------:R-:W-:Y:S01]  /*01d0*/  UIMAD.WIDE UR10, UR18, 0x14, UR22 ;  /* 0x00000014120a78a5 */ /* 0x000fe2000f8e0216 */
[----:B------:R-:W-:Y:S01]  /*01e0*/  IMAD.WIDE.U32 R2, R15, 0x4, R2 ;  /* 0x000000040f027825 */ /* 0x000fe200078e0002 */
[----:B------:R-:W-:Y:S02]  /*01f0*/  UIMAD.WIDE UR12, UR18, 0x18, UR22 ;  /* 0x00000018120c78a5 */ /* 0x000fe4000f8e0216 */
[----:B------:R-:W-:Y:S01]  /*0200*/  UIMAD.WIDE UR14, UR18, 0x1c, UR22 ;  /* 0x0000001c120e78a5 */ /* 0x000fe2000f8e0216 */
[----:B------:R-:W-:-:S04]  /*0210*/  IADD3 R6, P0, PT, R2, 0x10, RZ ;  /* 0x0000001002067810 */ /* 0x000fc80007f1e0ff */
[----:B------:R-:W-:-:S09]  /*0220*/  IADD3.X R7, PT, PT, RZ, R3, RZ, P0, !PT ;  /* 0x00000003ff077210 */ /* 0x000fd200007fe4ff */
.L_x_1:
[----:B------:R-:W-:Y:S01]  /*0230*/  MOV R3, 0x4 ;  /* 0x0000000400037802 */ /* 0x000fe20000000f00 */
[----:B------:R-:W-:Y:S02]  /*0240*/  UIMAD.WIDE UR24, UR18, 0x4, UR22 ;  /* 0x00000004121878a5 */ /* 0x000fe4000f8e0216 */
[----:B------:R-:W-:Y:S02]  /*0250*/  UIMAD.WIDE UR20, UR18, 0x8, UR22 ;  /* 0x00000008121478a5 */ /* 0x000fe4000f8e0216 */
[----:B------:R-:W-:Y:S02]  /*0260*/  IMAD.WIDE R2, R0, R3, UR22 ;  /* 0x0000001600027e25 */ /* 0x000fe4000f8e0203 */
[----:B------:R-:W-:Y:S02]  /*0270*/  MOV R26, UR24 ;  /* 0x00000018001a7c02 */ /* 0x000fe40008000f00 */
[----:B------:R-:W-:Y:S01]  /*0280*/  MOV R27, UR25 ;  /* 0x00000019001b7c02 */ /* 0x000fe20008000f00 */
[----:B0-----:R0:W2:Y:S01]  /*0290*/  LDG.E R23, desc[UR16][R2.64] ;  /* 0x0000001002177981 */ /* 0x0010a2000c1e1900 */
[----:B------:R-:W-:Y:S01]  /*02a0*/  HFMA2 R11, -RZ, RZ, 0, 2.384185791015625e-07 ;  /* 0x00000004ff0b7431 */ /* 0x000fe200000001ff */
[----:B------:R-:W-:-:S02]  /*02b0*/  MOV R4, UR20 ;  /* 0x0000001400047c02 */ /* 0x000fc40008000f00 */
[----:B------:R-:W-:Y:S01]  /*02c0*/  MOV R5, UR21 ;  /* 0x0000001500057c02 */ /* 0x000fe20008000f00 */
[C---:B------:R-:W-:Y:S01]  /*02d0*/  IMAD.WIDE R26, R0.reuse, 0x4, R26 ;  /* 0x00000004001a7825 */ /* 0x040fe200078e021a */
[----:B0-----:R-:W-:Y:S02]  /*02e0*/  MOV R2, R6 ;  /* 0x0000000600027202 */ /* 0x001fe40000000f00 */
[----:B------:R-:W-:Y:S01]  /*02f0*/  MOV R3, R7 ;  /* 0x0000000700037202 */ /* 0x000fe20000000f00 */
[----:B------:R-:W-:Y:S01]  /*0300*/  IMAD.WIDE R8, R0, 0x4, R4 ;  /* 0x0000000400087825 */ /* 0x000fe200078e0204 */
[----:B------:R0:W3:Y:S04]  /*0310*/  LDG.E R21, desc[UR16][R26.64] ;  /* 0x000000101a157981 */ /* 0x0000e8000c1e1900 */
[----:B------:R-:W2:Y:S01]  /*0320*/  LDG.E R20, desc[UR16][R2.64+-0x10] ;  /* 0xfffff01002147981 */ /* 0x000ea2000c1e1900 */
[----:B------:R-:W-:Y:S01]  /*0330*/  HFMA2 R7, -RZ, RZ, 0, 2.384185791015625e-07 ;  /* 0x00000004ff077431 */ /* 0x000fe200000001ff */
[----:B------:R-:W-:-:S02]  /*0340*/  MOV R5, 0x4 ;  /* 0x0000000400057802 */ /* 0x000fc40000000f00 */
[----:B------:R-:W3:Y:S01]  /*0350*/  LDG.E R18, desc[UR16][R2.64+-0xc] ;  /* 0xfffff41002127981 */ /* 0x000ee2000c1e1900 */
[----:B------:R-:W-:-:S03]  /*0360*/  IMAD.WIDE R10, R0, R11, UR6 ;  /* 0x00000006000a7e25 */ /* 0x000fc6000f8e020b */
[----:B------:R1:W4:Y:S01]  /*0370*/  LDG.E R19, desc[UR16][R8.64] ;  /* 0x0000001008137981 */ /* 0x000322000c1e1900 */
[----:B------:R-:W-:-:S03]  /*0380*/  IMAD.WIDE R4, R0, R5, UR8 ;  /* 0x0000000800047e25 */ /* 0x000fc6000f8e0205 */
[----:B------:R-:W4:Y:S01]  /*0390*/  LDG.E R16, desc[UR16][R2.64+-0x8] ;  /* 0xfffff81002107981 */ /* 0x000f22000c1e1900 */
[----:B0-----:R-:W-:Y:S01]  /*03a0*/  MOV R27, 0x4 ;  /* 0x00000004001b7802 */ /* 0x001fe20000000f00 */
[C---:B------:R-:W-:Y:S02]  /*03b0*/  IMAD.WIDE R6, R0.reuse, R7, UR10 ;  /* 0x0000000a00067e25 */ /* 0x040fe4000f8e0207 */
[----:B------:R0:W5:Y:S04]  /*03c0*/  LDG.E R17, desc[UR16][R10.64] ;  /* 0x000000100a117981 */ /* 0x000168000c1e1900 */
[----:B------:R-:W5:Y:S01]  /*03d0*/  LDG.E R14, desc[UR16][R2.64+-0x4] ;  /* 0xfffffc10020e7981 */ /* 0x000f62000c1e1900 */
[----:B-1----:R-:W-:-:S03]  /*03e0*/  IMAD.WIDE R8, R0, R27, UR12 ;  /* 0x0000000c00087e25 */ /* 0x002fc6000f8e021b */
[----:B------:R-:W5:Y:S04]  /*03f0*/  LDG.E R5, desc[UR16][R4.64] ;  /* 0x0000001004057981 */ /* 0x000f68000c1e1900 */
[----:B------:R-:W5:Y:S04]  /*0400*/  LDG.E R22, desc[UR16][R2.64] ;  /* 0x0000001002167981 */ /* 0x000f68000c1e1900 */
[----:B------:R1:W5:Y:S04]  /*0410*/  LDG.E R7, desc[UR16][R6.64] ;  /* 0x0000001006077981 */ /* 0x000368000c1e1900 */
[----:B------:R-:W5:Y:S01]  /*0420*/  LDG.E R24, desc[UR16][R2.64+0x4] ;  /* 0x0000041002187981 */ /* 0x000f62000c1e1900 */
[----:B0-----:R-:W-:-:S03]  /*0430*/  IMAD.WIDE R10, R0, R27, UR14 ;  /* 0x0000000e000a7e25 */ /* 0x001fc6000f8e021b */
[----:B------:R-:W5:Y:S04]  /*0440*/  LDG.E R9, desc[UR16][R8.64] ;  /* 0x0000001008097981 */ /* 0x000f68000c1e1900 */
[----:B------:R-:W5:Y:S04]  /*0450*/  LDG.E R26, desc[UR16][R2.64+0x8] ;  /* 0x00000810021a7981 */ /* 0x000f68000c1e1900 */
[----:B------:R-:W5:Y:S04]  /*0460*/  LDG.E R10, desc[UR16][R10.64] ;  /* 0x000000100a0a7981 */ /* 0x000f68000c1e1900 */
[----:B------:R-:W5:Y:S01]  /*0470*/  LDG.E R27, desc[UR16][R2.64+0xc] ;  /* 0x00000c10021b7981 */ /* 0x000f62000c1e1900 */
[----:B------:R-:W-:-:S04]  /*0480*/  UIADD3 UR5, UPT, UPT, UR5, 0x8, URZ ;  /* 0x0000000805057890 */ /* 0x000fc8000fffe0ff */
[----:B------:R-:W-:Y:S01]  /*0490*/  UISETP.NE.AND UP0, UPT, UR5, URZ, UPT ;  /* 0x000000ff0500728c */ /* 0x000fe2000bf05270 */
[----:B-1----:R-:W-:Y:S01]  /*04a0*/  IADD3 R6, P0, PT, R2, 0x20, RZ ;  /* 0x0000002002067810 */ /* 0x002fe20007f1e0ff */
[----:B--2---:R-:W-:-:S04]  /*04b0*/  FFMA R23, R20, R23, R25 ;  /* 0x0000001714177223 */ /* 0x004fc80000000019 */
[----:B---3--:R-:W-:-:S04]  /*04c0*/  FFMA R21, R18, R21, R23 ;  /* 0x0000001512157223 */ /* 0x008fc80000000017 */
[----:B----4-:R-:W-:-:S04]  /*04d0*/  FFMA R19, R16, R19, R21 ;  /* 0x0000001310137223 */ /* 0x010fc80000000015 */
[----:B-----5:R-:W-:-:S04]  /*04e0*/  FFMA R17, R14, R17, R19 ;  /* 0x000000110e117223 */ /* 0x020fc80000000013 */
[----:B------:R-:W-:-:S04]  /*04f0*/  FFMA R5, R22, R5, R17 ;  /* 0x0000000516057223 */ /* 0x000fc80000000011 */
[----:B------:R-:W-:Y:S01]  /*0500*/  FFMA R5, R24, R7, R5 ;  /* 0x0000000718057223 */ /* 0x000fe20000000005 */
[----:B------:R-:W-:-:S03]  /*0510*/  IADD3.X R7, PT, PT, RZ, R3, RZ, P0, !PT ;  /* 0x00000003ff077210 */ /* 0x000fc600007fe4ff */
[----:B------:R-:W-:Y:S01]  /*0520*/  FFMA R26, R26, R9, R5 ;  /* 0x000000091a1a7223 */ /* 0x000fe20000000005 */
[----:B------:R-:W-:-:S05]  /*0530*/  MOV R5, UR18 ;  /* 0x0000001200057c02 */ /* 0x000fca0008000f00 */
[----:B------:R-:W-:Y:S02]  /*0540*/  IMAD R0, R5, 0x8, R0 ;  /* 0x0000000805007824 */ /* 0x000fe400078e0200 */
[----:B------:R-:W-:Y:S01]  /*0550*/  FFMA R25, R27, R10, R26 ;  /* 0x0000000a1b197223 */ /* 0x000fe2000000001a */
[----:B------:R-:W-:Y:S06]  /*0560*/  BRA.U UP0, `(.L_x_1) ;  /* 0xfffffffd00307547 */ /* 0x000fec000b83ffff */
.L_x_0:
[----:B------:R-:W-:-:S04]  /*0570*/  ULOP3.LUT UR6, UR18, 0x7, URZ, 0xc0, !UPT ;  /* 0x0000000712067892 */ /* 0x000fc8000f8ec0ff */
[----:B------:R-:W-:-:S09]  /*0580*/  UISETP.NE.AND UP0, UPT, UR6, URZ, UPT ;  /* 0x000000ff0600728c */ /* 0x000fd2000bf05270 */
[----:B------:R-:W-:Y:S05]  /*0590*/  BRA.U !UP0, `(.L_x_2) ;  /* 0x0000000508387547 */ /* 0x000fea000b800000 */
[----:B------:R-:W-:Y:S02]  /*05a0*/  UISETP.GE.U32.AND UP0, UPT, UR6, 0x4, UPT ;  /* 0x000000040600788c */ /* 0x000fe4000bf06070 */
[----:B------:R-:W-:-:S04]  /*05b0*/  ULOP3.LUT UR5, UR18, 0x3, URZ, 0xc0, !UPT ;  /* 0x0000000312057892 */ /* 0x000fc8000f8ec0ff */
[----:B------:R-:W-:-:S03]  /*05c0*/  UISETP.NE.AND UP1, UPT, UR5, URZ, UPT ;  /* 0x000000ff0500728c */ /* 0x000fc6000bf25270 */
[----:B------:R-:W-:Y:S08]  /*05d0*/  BRA.U !UP0, `(.L_x_3) ;  /* 0x00000001087c7547 */ /* 0x000ff0000b800000 */
[----:B------:R-:W1:Y:S01]  /*05e0*/  LDC.64 R4, c[0x0][0x388] ;  /* 0x0000e200ff047b82 */ /* 0x000e620000000a00 */
[----:B------:R-:W2:Y:S01]  /*05f0*/  LDCU.64 UR6, c[0x0][0x380] ;  /* 0x00007000ff0677ac */ /* 0x000ea20008000a00 */
[----:B------:R-:W-:Y:S02]  /*0600*/  MOV R9, UR4 ;  /* 0x0000000400097c02 */ /* 0x000fe40008000f00 */
[C---:B------:R-:W-:Y:S02]  /*0610*/  IADD3 R3, PT, PT, R15.reuse, UR4, RZ ;  /* 0x000000040f037c10 */ /* 0x040fe4000fffe0ff */
[----:B------:R-:W-:Y:S01]  /*0620*/  IADD3 R0, P0, PT, R15, UR4, RZ ;  /* 0x000000040f007c10 */ /* 0x000fe2000ff1e0ff */
[----:B------:R-:W-:Y:S01]  /*0630*/  IMAD R9, R9, UR18, R12 ;  /* 0x0000001209097c24 */ /* 0x000fe2000f8e020c */
[----:B------:R-:W3:Y:S01]  /*0640*/  LDC.64 R6, c[0x0][0x380] ;  /* 0x0000e000ff067b82 */ /* 0x000ee20000000a00 */
[----:B------:R-:W-:Y:S02]  /*0650*/  MOV R11, UR18 ;  /* 0x00000012000b7c02 */ /* 0x000fe40008000f00 */
[----:B------:R-:W-:Y:S01]  /*0660*/  MOV R17, UR18 ;  /* 0x0000001200117c02 */ /* 0x000fe20008000f00 */
[----:B-1----:R-:W-:Y:S01]  /*0670*/  IMAD.WIDE R4, R9, 0x4, R4 ;  /* 0x0000000409047825 */ /* 0x002fe200078e0204 */
[----:B------:R-:W-:-:S05]  /*0680*/  MOV R9, UR18 ;  /* 0x0000001200097c02 */ /* 0x000fca0008000f00 */
[----:B------:R-:W-:Y:S02]  /*0690*/  IMAD.WIDE R8, R9, 0x4, R4 ;  /* 0x0000000409087825 */ /* 0x000fe400078e0204 */
[----:B0-----:R-:W4:Y:S02]  /*06a0*/  LDG.E R4, desc[UR16][R4.64] ;  /* 0x0000001004047981 */ /* 0x001f24000c1e1900 */
[----:B---3--:R-:W-:Y:S01]  /*06b0*/  IMAD.WIDE.U32 R6, R3, 0x4, R6 ;  /* 0x0000000403067825 */ /* 0x008fe200078e0006 */
[----:B------:R-:W-:Y:S02]  /*06c0*/  IADD3.X R3, PT, PT, RZ, RZ, RZ, P0, !PT ;  /* 0x000000ffff037210 */ /* 0x000fe400007fe4ff */
[C---:B--2---:R-:W-:Y:S01]  /*06d0*/  LEA R2, P0, R0.reuse, UR6, 0x2 ;  /* 0x0000000600027c11 */ /* 0x044fe2000f8010ff */
[----:B------:R-:W-:Y:S02]  /*06e0*/  IMAD.WIDE R10, R11, 0x4, R8 ;  /* 0x000000040b0a7825 */ /* 0x000fe400078e0208 */
[----:B------:R-:W4:Y:S01]  /*06f0*/  LDG.E R6, desc[UR16][R6.64] ;  /* 0x0000001006067981 */ /* 0x000f22000c1e1900 */
[----:B------:R-:W-:-:S03]  /*0700*/  LEA.HI.X R3, R0, UR7, R3, 0x2, P0 ;  /* 0x0000000700037c11 */ /* 0x000fc600080f1403 */
[----:B------:R-:W2:Y:S01]  /*0710*/  LDG.E R0, desc[UR16][R8.64] ;  /* 0x0000001008007981 */ /* 0x000ea2000c1e1900 */
[----:B------:R-:W-:-:S03]  /*0720*/  IMAD.WIDE R16, R17, 0x4, R10 ;  /* 0x0000000411107825 */ /* 0x000fc600078e020a */
[----:B------:R-:W2:Y:S04]  /*0730*/  LDG.E R19, desc[UR16][R2.64+0x4] ;  /* 0x0000041002137981 */ /* 0x000ea8000c1e1900 */
[----:B------:R-:W3:Y:S04]  /*0740*/  LDG.E R14, desc[UR16][R10.64] ;  /* 0x000000100a0e7981 */ /* 0x000ee8000c1e1900 */
[----:B------:R-:W3:Y:S04]  /*0750*/  LDG.E R21, desc[UR16][R2.64+0x8] ;  /* 0x0000081002157981 */ /* 0x000ee8000c1e1900 */
[----:B------:R-:W5:Y:S04]  /*0760*/  LDG.E R23, desc[UR16][R2.64+0xc] ;  /* 0x00000c1002177981 */ /* 0x000f68000c1e1900 */
[----:B------:R-:W5:Y:S01]  /*0770*/  LDG.E R16, desc[UR16][R16.64] ;  /* 0x0000001010107981 */ /* 0x000f62000c1e1900 */
[----:B------:R-:W-:Y:S01]  /*0780*/  UIADD3 UR4, UPT, UPT, UR4, 0x4, URZ ;  /* 0x0000000404047890 */ /* 0x000fe2000fffe0ff */
[----:B----4-:R-:W-:-:S04]  /*0790*/  FFMA R6, R6, R4, R25 ;  /* 0x0000000406067223 */ /* 0x010fc80000000019 */
[----:B--2---:R-:W-:-:S04]  /*07a0*/  FFMA R0, R19, R0, R6 ;  /* 0x0000000013007223 */ /* 0x004fc80000000006 */
[----:B---3--:R-:W-:-:S04]  /*07b0*/  FFMA R0, R21, R14, R0 ;  /* 0x0000000e15007223 */ /* 0x008fc80000000000 */
[----:B-----5:R-:W-:-:S07]  /*07c0*/  FFMA R25, R23, R16, R0 ;  /* 0x0000001017197223 */ /* 0x020fce0000000000 */
.L_x_3:
[----:B------:R-:W-:Y:S05]  /*07d0*/  BRA.U !UP1, `(.L_x_2) ;  /* 0x0000000109a87547 */ /* 0x000fea000b800000 */
[----:B------:R-:W-:Y:S01]  /*07e0*/  UISETP.NE.AND UP0, UPT, UR5, 0x1, UPT ;  /* 0x000000010500788c */ /* 0x000fe2000bf05270 */
[----:B------:R-:W-:Y:S01]  /*07f0*/  MOV R7, UR4 ;  /* 0x0000000400077c02 */ /* 0x000fe20008000f00 */
[----:B------:R-:W-:Y:S02]  /*0800*/  ULOP3.LUT UR5, UR18, 0x1, URZ, 0xc0, !UPT ;  /* 0x0000000112057892 */ /* 0x000fe4000f8ec0ff */
[----:B------:R-:W-:Y:S02]  /*0810*/  MOV R17, UR18 ;  /* 0x0000001200117c02 */ /* 0x000fe40008000f00 */
[----:B------:R-:W-:Y:S01]  /*0820*/  UISETP.NE.U32.AND UP1, UPT, UR5, 0x1, UPT ;  /* 0x000000010500788c */ /* 0x000fe2000bf25070 */
[----:B------:R-:W-:-:S04]  /*0830*/  PLOP3.LUT P1, PT, PT, PT, UP0, 0x80, 0x8 ;  /* 0x000000000008781c */ /* 0x000fc80003f2f008 */
[----:B------:R-:W1:Y:S01]  /*0840*/  @UP0 LDCU.128 UR8, c[0x0][0x380] ;  /* 0x00007000ff0807ac */ /* 0x000e620008000c00 */
[----:B------:R-:W-:Y:S01]  /*0850*/  PLOP3.LUT P0, PT, PT, PT, UP1, 0x80, 0x8 ;  /* 0x000000000008781c */ /* 0x000fe20003f0f018 */
[----:B------:R-:W2:Y:S04]  /*0860*/  @UP0 LDCU.64 UR6, c[0x0][0x380] ;  /* 0x00007000ff0607ac */ /* 0x000ea80008000a00 */
[----:B------:R-:W3:Y:S03]  /*0870*/  @!UP1 LDCU.128 UR12, c[0x0][0x380] ;  /* 0x00007000ff0c97ac */ /* 0x000ee60008000c00 */
[C---:B------:R-:W-:Y:S02]  /*0880*/  @P1 IADD3 R3, PT, PT, R15.reuse, UR4, RZ ;  /* 0x000000040f031c10 */ /* 0x040fe4000fffe0ff */
[----:B------:R-:W-:Y:S01]  /*0890*/  @P1 IADD3 R6, P2, PT, R15, UR4, RZ ;  /* 0x000000040f061c10 */ /* 0x000fe2000ff5e0ff */
[----:B------:R-:W-:Y:S01]  /*08a0*/  @UP0 UIADD3 UR4, UPT, UPT, UR4, 0x2, URZ ;  /* 0x0000000204040890 */ /* 0x000fe2000fffe0ff */
[----:B-1----:R-:W-:Y:S01]  /*08b0*/  MOV R10, UR8 ;  /* 0x00000008000a7c02 */ /* 0x002fe20008000f00 */
[----:B------:R-:W-:Y:S01]  /*08c0*/  IMAD.U32 R4, RZ, RZ, UR10 ;  /* 0x0000000aff047e24 */ /* 0x000fe2000f8e00ff */
[----:B------:R-:W-:-:S02]  /*08d0*/  MOV R11, UR9 ;  /* 0x00000009000b7c02 */ /* 0x000fc40008000f00 */
[----:B------:R-:W-:Y:S01]  /*08e0*/  MOV R5, UR11 ;  /* 0x0000000b00057c02 */ /* 0x000fe20008000f00 */
[----:B------:R-:W-:-:S04]  /*08f0*/  @P1 IMAD.WIDE.U32 R10, R3, 0x4, R10 ;  /* 0x00000004030a1825 */ /* 0x000fc800078e000a */
[----:B------:R-:W-:Y:S01]  /*0900*/  @P1 IMAD R3, R7, UR18, R12 ;  /* 0x0000001207031c24 */ /* 0x000fe2000f8e020c */
[----:B------:R-:W-:Y:S01]  /*0910*/  @P1 IADD3.X R7, PT, PT, RZ, RZ, RZ, P2, !PT ;  /* 0x000000ffff071210 */ /* 0x000fe200017fe4ff */
[----:B0-----:R-:W4:Y:S01]  /*0920*/  @P1 LDG.E R0, desc[UR16][R10.64] ;  /* 0x000000100a001981 */ /* 0x001f22000c1e1900 */
[C---:B--2---:R-:W-:Y:S01]  /*0930*/  @P1 LEA R2, P2, R6.reuse, UR6, 0x2 ;  /* 0x0000000606021c11 */ /* 0x044fe2000f8410ff */
[----:B------:R-:W-:Y:S01]  /*0940*/  @P1 IMAD.WIDE R4, R3, 0x4, R4 ;  /* 0x0000000403041825 */ /* 0x000fe200078e0204 */
[----:B------:R-:W-:Y:S02]  /*0950*/  MOV R21, UR4 ;  /* 0x0000000400157c02 */ /* 0x000fe40008000f00 */
[----:B------:R-:W-:Y:S02]  /*0960*/  @P1 LEA.HI.X R3, R6, UR7, R7, 0x2, P2 ;  /* 0x0000000706031c11 */ /* 0x000fe400090f1407 */
[----:B---3--:R-:W-:Y:S01]  /*0970*/  MOV R8, UR12 ;  /* 0x0000000c00087c02 */ /* 0x008fe20008000f00 */
[----:B------:R-:W-:Y:S01]  /*0980*/  @P1 IMAD.WIDE R16, R17, 0x4, R4 ;  /* 0x0000000411101825 */ /* 0x000fe200078e0204 */
[----:B------:R-:W-:Y:S01]  /*0990*/  MOV R9, UR13 ;  /* 0x0000000d00097c02 */ /* 0x000fe20008000f00 */
[----:B------:R-:W4:Y:S01]  /*09a0*/  @P1 LDG.E R4, desc[UR16][R4.64] ;  /* 0x0000001004041981 */ /* 0x000f22000c1e1900 */
[----:B------:R-:W-:Y:S01]  /*09b0*/  @!P0 IADD3 R19, PT, PT, R15, UR4, RZ ;  /* 0x000000040f138c10 */ /* 0x000fe2000fffe0ff */
[----:B------:R-:W-:Y:S01]  /*09c0*/  @!P0 IMAD R21, R21, UR18, R12 ;  /* 0x0000001215158c24 */ /* 0x000fe2000f8e020c */
[----:B------:R-:W-:Y:S01]  /*09d0*/  MOV R6, UR14 ;  /* 0x0000000e00067c02 */ /* 0x000fe20008000f00 */
[----:B------:R-:W2:Y:S01]  /*09e0*/  @P1 LDG.E R16, desc[UR16][R16.64] ;  /* 0x0000001010101981 */ /* 0x000ea2000c1e1900 */
[----:B------:R-:W-:Y:S01]  /*09f0*/  MOV R7, UR15 ;  /* 0x0000000f00077c02 */ /* 0x000fe20008000f00 */
[----:B------:R-:W-:-:S02]  /*0a00*/  @!P0 IMAD.WIDE.U32 R8, R19, 0x4, R8 ;  /* 0x0000000413088825 */ /* 0x000fc400078e0008 */
[----:B------:R-:W2:Y:S02]  /*0a10*/  @P1 LDG.E R3, desc[UR16][R2.64+0x4] ;  /* 0x0000041002031981 */ /* 0x000ea4000c1e1900 */
[----:B------:R-:W-:Y:S02]  /*0a20*/  @!P0 IMAD.WIDE R6, R21, 0x4, R6 ;  /* 0x0000000415068825 */ /* 0x000fe400078e0206 */
[----:B------:R-:W3:Y:S04]  /*0a30*/  @!P0 LDG.E R8, desc[UR16][R8.64] ;  /* 0x0000001008088981 */ /* 0x000ee8000c1e1900 */
[----:B------:R-:W3:Y:S01]  /*0a40*/  @!P0 LDG.E R6, desc[UR16][R6.64] ;  /* 0x0000001006068981 */ /* 0x000ee2000c1e1900 */
[----:B----4-:R-:W-:-:S04]  /*0a50*/  @P1 FFMA R0, R0, R4, R25 ;  /* 0x0000000400001223 */ /* 0x010fc80000000019 */
[----:B--2---:R-:W-:-:S04]  /*0a60*/  @P1 FFMA R25, R3, R16, R0 ;  /* 0x0000001003191223 */ /* 0x004fc80000000000 */
[----:B---3--:R-:W-:-:S07]  /*0a70*/  @!P0 FFMA R25, R8, R6, R25 ;  /* 0x0000000608198223 */ /* 0x008fce0000000019 */
.L_x_2:
[----:B------:R-:W1:Y:S01]  /*0a80*/  LDC.64 R2, c[0x0][0x390] ;  /* 0x0000e400ff027b82 */ /* 0x000e620000000a00 */
[----:B------:R-:W-:Y:S02]  /*0a90*/  LOP3.LUT P0, RZ, R13, 0x1f, RZ, 0xc0, !PT ;  /* 0x0000001f0dff7812 */ /* 0x000fe4000780c0ff */
[----:B------:R-:W-:-:S05]  /*0aa0*/  IADD3 R15, PT, PT, R12, R15, RZ ;  /* 0x0000000f0c0f7210 */ /* 0x000fca0007ffe0ff */
[----:B-1----:R-:W-:-:S05]  /*0ab0*/  IMAD.WIDE R2, R15, 0x4, R2 ;  /* 0x000000040f027825 */ /* 0x002fca00078e0202 */
[----:B0-----:R0:W-:Y:S01]  /*0ac0*/  STG.E desc[UR16][R2.64], R25 ;  /* 0x0000001902007986 */ /* 0x0011e2000c101910 */
[----:B------:R-:W-:Y:S05]  /*0ad0*/  @P0 EXIT ;  /* 0x000000000000094d */ /* 0x000fea0003800000 */
[----:B0-----:R-:W0:Y:S02]  /*0ae0*/  LDC.64 R2, c[0x0][0x3a0] ;  /* 0x0000e800ff027b82 */ /* 0x001e240000000a00 */
[----:B0-----:R-:W2:Y:S04]  /*0af0*/  LDG.E R0, desc[UR16][R2.64] ;  /* 0x0000001002007981 */ /* 0x001ea8000c1e1900 */
[----:B------:R-:W3:Y:S04]  /*0b00*/  LDG.E R4, desc[UR16][R2.64+0x4] ;  /* 0x0000041002047981 */ /* 0x000ee8000c1e1900 */
[----:B------:R-:W4:Y:S04]  /*0b10*/  LDG.E R6, desc[UR16][R2.64+0x8] ;  /* 0x0000081002067981 */ /* 0x000f28000c1e1900 */
[----:B------:R-:W5:Y:S04]  /*0b20*/  LDG.E R8, desc[UR16][R2.64+0xc] ;  /* 0x00000c1002087981 */ /* 0x000f68000c1e1900 */
[----:B------:R-:W5:Y:S04]  /*0b30*/  LDG.E R10, desc[UR16][R2.64+0x10] ;  /* 0x00001010020a7981 */ /* 0x000f68000c1e1900 */
[----:B------:R-:W5:Y:S04]  /*0b40*/  LDG.E R12, desc[UR16][R2.64+0x14] ;  /* 0x00001410020c7981 */ /* 0x000f68000c1e1900 */
[----:B------:R-:W5:Y:S04]  /*0b50*/  LDG.E R14, desc[UR16][R2.64+0x18] ;  /* 0x00001810020e7981 */ /* 0x000f68000c1e1900 */
[----:B------:R-:W5:Y:S01]  /*0b60*/  LDG.E R16, desc[UR16][R2.64+0x1c] ;  /* 0x00001c1002107981 */ /* 0x000f62000c1e1900 */
[--C-:B--2---:R-:W-:Y:S01]  /*0b70*/  FADD R5, R0, R25.reuse ;  /* 0x0000001900057221 */ /* 0x104fe20000000000 */
[----:B---3--:R-:W-:-:S04]  /*0b80*/  FADD R7, R4, R25 ;  /* 0x0000001904077221 */ /* 0x008fc80000000000 */
[----:B------:R-:W-:Y:S01]  /*0b90*/  STG.E desc[UR16][R2.64], R5 ;  /* 0x0000000502007986 */ /* 0x000fe2000c101910 */
[----:B----4-:R-:W-:-:S03]  /*0ba0*/  FADD R9, R6, R25 ;  /* 0x0000001906097221 */ /* 0x010fc60000000000 */
[----:B------:R-:W-:Y:S01]  /*0bb0*/  STG.E desc[UR16][R2.64+0x4], R7 ;  /* 0x0000040702007986 */ /* 0x000fe2000c101910 */
[----:B-----5:R-:W-:-:S03]  /*0bc0*/  FADD R11, R8, R25 ;  /* 0x00000019080b7221 */ /* 0x020fc60000000000 */
[----:B------:R-:W-:Y:S01]  /*0bd0*/  STG.E desc[UR16][R2.64+0x8], R9 ;  /* 0x0000080902007986 */ /* 0x000fe2000c101910 */
[----:B------:R-:W-:-:S03]  /*0be0*/  FADD R13, R10, R25 ;  /* 0x000000190a0d7221 */ /* 0x000fc60000000000 */
[----:B------:R-:W-:Y:S01]  /*0bf0*/  STG.E desc[UR16][R2.64+0xc], R11 ;  /* 0x00000c0b02007986 */ /* 0x000fe2000c101910 */
[----:B------:R-:W-:-:S03]  /*0c00*/  FADD R15, R12, R25 ;  /* 0x000000190c0f7221 */ /* 0x000fc60000000000 */
[----:B------:R-:W-:Y:S01]  /*0c10*/  STG.E desc[UR16][R2.64+0x10], R13 ;  /* 0x0000100d02007986 */ /* 0x000fe2000c101910 */
[----:B------:R-:W-:-:S03]  /*0c20*/  FADD R17, R14, R25 ;  /* 0x000000190e117221 */ /* 0x000fc60000000000 */
[----:B------:R-:W-:Y:S01]  /*0c30*/  STG.E desc[UR16][R2.64+0x14], R15 ;  /* 0x0000140f02007986 */ /* 0x000fe2000c101910 */
[----:B------:R-:W-:-:S03]  /*0c40*/  FADD R25, R16, R25 ;  /* 0x0000001910197221 */ /* 0x000fc60000000000 */
[----:B------:R-:W-:Y:S04]  /*0c50*/  STG.E desc[UR16][R2.64+0x18], R17 ;  /* 0x0000181102007986 */ /* 0x000fe8000c101910 */
[----:B------:R-:W-:Y:S01]  /*0c60*/  STG.E desc[UR16][R2.64+0x1c], R25 ;  /* 0x00001c1902007986 */ /* 0x000fe2000c101910 */
[----:B------:R-:W-:Y:S05]  /*0c70*/  EXIT ;  /* 0x000000000000794d */ /* 0x000fea0003800000 */
.L_x_4:
[----:B------:R-:W-:-:S00]  /*0c80*/  BRA `(.L_x_4) ;  /* 0xfffffffc00fc7947 */ /* 0x000fc0000383ffff */
[----:B------:R-:W-:-:S00]  /*0c90*/  NOP ;  /* 0x0000000000007918 */ /* 0x000fc00000000000 */
        /* <DEDUP_REMOVED lines=14> */
.L_x_5:


//--------------------- .nv.shared.reserved.0     --------------------------
	.section	.nv.shared.reserved.0,"aw",@nobits
	.weak		__nv_reservedSMEM_offset_0_alias
	.size		__nv_reservedSMEM_offset_0_alias, 0, 64
	.other		__nv_reservedSMEM_offset_0_alias,@"STO_CUDA_RESERVED_SHARED STV_DEFAULT"
__nv_reservedSMEM_offset_0_alias:
	.zero		0
	.zero		64


//--------------------- .nv.constant0._Z2k3PKfS0_PfiS1_ --------------------------
	.section	.nv.constant0._Z2k3PKfS0_PfiS1_,"a",@progbits
	.sectionflags	@""
	.align	4
.nv.constant0._Z2k3PKfS0_PfiS1_:
	.zero		936


//--------------------- SYMBOLS --------------------------

	.type		.nv.reservedSmem.offset0,@object
	.size		.nv.reservedSmem.offset0,0x4
